	.headerflags	@"EF_CUDA_TEXMODE_UNIFIED EF_CUDA_64BIT_ADDRESS EF_CUDA_ACCELERATORS EF_CUDA_SM90 EF_CUDA_VIRTUAL_SM(EF_CUDA_SM90)"
	.elftype	@"ET_EXEC"


//--------------------- .nv.info                  --------------------------
	.section	.nv.info,"",@"SHT_CUDA_INFO"
	.align	4


	//----- nvinfo : EIATTR_REGCOUNT
	.align		4
        /*0000*/ 	.byte	0x04, 0x2f
        /*0002*/ 	.short	(.L_2 - .L_1)
	.align		4
.L_1:
        /*0004*/ 	.word	index@(triton_poi_fused_add_mean_mul_pow_rsqrt_1)
        /*0008*/ 	.word	0x0000001c


	//----- nvinfo : EIATTR_MIN_STACK_SIZE
	.align		4
.L_2:
        /*000c*/ 	.byte	0x04, 0x12
        /*000e*/ 	.short	(.L_4 - .L_3)
	.align		4
.L_3:
        /*0010*/ 	.word	index@(triton_poi_fused_add_mean_mul_pow_rsqrt_1)
        /*0014*/ 	.word	0x00000000


	//----- nvinfo : EIATTR_FRAME_SIZE
	.align		4
.L_4:
        /*0018*/ 	.byte	0x04, 0x11
        /*001a*/ 	.short	(.L_6 - .L_5)
	.align		4
.L_5:
        /*001c*/ 	.word	index@(triton_poi_fused_add_mean_mul_pow_rsqrt_1)
        /*0020*/ 	.word	0x00000000


	//----- nvinfo : EIATTR_MIN_STACK_SIZE
	.align		4
.L_6:
        /*0024*/ 	.byte	0x04, 0x12
        /*0026*/ 	.short	(.L_8 - .L_7)
	.align		4
.L_7:
        /*0028*/ 	.word	index@(triton_poi_fused_add_mean_mul_pow_rsqrt_1)
        /*002c*/ 	.word	0x00000000
.L_8:


//--------------------- .nv.info.triton_poi_fused_add_mean_mul_pow_rsqrt_1 --------------------------
	.section	.nv.info.triton_poi_fused_add_mean_mul_pow_rsqrt_1,"",@"SHT_CUDA_INFO"
	.sectionflags	@""
	.align	4


	//----- nvinfo : EIATTR_CUDA_API_VERSION
	.align		4
        /*0000*/ 	.byte	0x04, 0x37
        /*0002*/ 	.short	(.L_10 - .L_9)
.L_9:
        /*0004*/ 	.word	0x0000007c


	//----- nvinfo : EIATTR_KPARAM_INFO
	.align		4
.L_10:
        /*0008*/ 	.byte	0x04, 0x17
        /*000a*/ 	.short	(.L_12 - .L_11)
.L_11:
        /*000c*/ 	.word	0x00000000
        /*0010*/ 	.short	0x0004
        /*0012*/ 	.short	0x0020
        /*0014*/ 	.byte	0x00, 0xf0, 0x11, 0x00


	//----- nvinfo : EIATTR_KPARAM_INFO
	.align		4
.L_12:
        /*0018*/ 	.byte	0x04, 0x17
        /*001a*/ 	.short	(.L_14 - .L_13)
.L_13:
        /*001c*/ 	.word	0x00000000
        /*0020*/ 	.short	0x0003
        /*0022*/ 	.short	0x0018
        /*0024*/ 	.byte	0x00, 0xf4, 0x21, 0x00


	//----- nvinfo : EIATTR_KPARAM_INFO
	.align		4
.L_14:
        /*0028*/ 	.byte	0x04, 0x17
        /*002a*/ 	.short	(.L_16 - .L_15)
.L_15:
        /*002c*/ 	.word	0x00000000
        /*0030*/ 	.short	0x0002
        /*0032*/ 	.short	0x0010
        /*0034*/ 	.byte	0x00, 0xf4, 0x21, 0x00


	//----- nvinfo : EIATTR_KPARAM_INFO
	.align		4
.L_16:
        /*0038*/ 	.byte	0x04, 0x17
        /*003a*/ 	.short	(.L_18 - .L_17)
.L_17:
        /*003c*/ 	.word	0x00000000
        /*0040*/ 	.short	0x0001
        /*0042*/ 	.short	0x0008
        /*0044*/ 	.byte	0x00, 0xf4, 0x21, 0x00


	//----- nvinfo : EIATTR_KPARAM_INFO
	.align		4
.L_18:
        /*0048*/ 	.byte	0x04, 0x17
        /*004a*/ 	.short	(.L_20 - .L_19)
.L_19:
        /*004c*/ 	.word	0x00000000
        /*0050*/ 	.short	0x0000
        /*0052*/ 	.short	0x0000
        /*0054*/ 	.byte	0x00, 0xf4, 0x21, 0x00


	//----- nvinfo : EIATTR_SPARSE_MMA_MASK
	.align		4
.L_20:
        /*0058*/ 	.byte	0x03, 0x50
        /*005a*/ 	.short	0x0000


	//----- nvinfo : EIATTR_MAXREG_COUNT
	.align		4
        /*005c*/ 	.byte	0x03, 0x1b
        /*005e*/ 	.short	0x00ff


	//----- nvinfo : EIATTR_EXIT_INSTR_OFFSETS
	.align		4
        /*0060*/ 	.byte	0x04, 0x1c
        /*0062*/ 	.short	(.L_22 - .L_21)


	//   ....[0]....
.L_21:
        /*0064*/ 	.word	0x00000440


	//   ....[1]....
        /*0068*/ 	.word	0x00000460


	//----- nvinfo : EIATTR_REQNTID
	.align		4
.L_22:
        /*006c*/ 	.byte	0x04, 0x10
        /*006e*/ 	.short	(.L_24 - .L_23)
.L_23:
        /*0070*/ 	.word	0x00000080
        /*0074*/ 	.word	0x00000001
        /*0078*/ 	.word	0x00000001


	//----- nvinfo : EIATTR_CBANK_PARAM_SIZE
	.align		4
.L_24:
        /*007c*/ 	.byte	0x03, 0x19
        /*007e*/ 	.short	0x0024


	//----- nvinfo : EIATTR_PARAM_CBANK
	.align		4
        /*0080*/ 	.byte	0x04, 0x0a
        /*0082*/ 	.short	(.L_26 - .L_25)
	.align		4
.L_25:
        /*0084*/ 	.word	index@(.nv.constant0.triton_poi_fused_add_mean_mul_pow_rsqrt_1)
        /*0088*/ 	.short	0x0210
        /*008a*/ 	.short	0x0024


	//----- nvinfo : EIATTR_SW_WAR
	.align		4
.L_26:
        /*008c*/ 	.byte	0x04, 0x36
        /*008e*/ 	.short	(.L_28 - .L_27)
.L_27:
        /*0090*/ 	.word	0x00000008
.L_28:


//--------------------- .nv.callgraph             --------------------------
	.section	.nv.callgraph,"",@"SHT_CUDA_CALLGRAPH"
	.align	4
	.sectionentsize	8
	.align		4
        /*0000*/ 	.word	0x00000000
	.align		4
        /*0004*/ 	.word	0xffffffff
	.align		4
        /*0008*/ 	.word	0x00000000
	.align		4
        /*000c*/ 	.word	0xfffffffe
	.align		4
        /*0010*/ 	.word	0x00000000
	.align		4
        /*0014*/ 	.word	0xfffffffd
	.align		4
        /*0018*/ 	.word	0x00000000
	.align		4
        /*001c*/ 	.word	0xfffffffc


//--------------------- .nv.constant4             --------------------------
	.section	.nv.constant4,"a",@progbits
	.align	8
	.align		8
.nv.constant4:
        /*0000*/ 	.dword	_$_str


//--------------------- .text.triton_poi_fused_add_mean_mul_pow_rsqrt_1 --------------------------
	.section	.text.triton_poi_fused_add_mean_mul_pow_rsqrt_1,"ax",@progbits
	.align	128
        .global         triton_poi_fused_add_mean_mul_pow_rsqrt_1
        .type           triton_poi_fused_add_mean_mul_pow_rsqrt_1,@function
        .size           triton_poi_fused_add_mean_mul_pow_rsqrt_1,(.L_x_1 - triton_poi_fused_add_mean_mul_pow_rsqrt_1)
        .other          triton_poi_fused_add_mean_mul_pow_rsqrt_1,@"STO_CUDA_ENTRY STV_DEFAULT"
triton_poi_fused_add_mean_mul_pow_rsqrt_1:
.text.triton_poi_fused_add_mean_mul_pow_rsqrt_1:
[----:B------:R-:W0:Y:S01]  /*0000*/  LDC R1, c[0x0][0x28] ;  /* 0x00000a00ff017b82 */ /* 0x000e220000000800 */
[----:B------:R-:W1:Y:S07]  /*0010*/  S2R R0, SR_TID.X ;  /* 0x0000000000007919 */ /* 0x000e6e0000002100 */
[----:B------:R-:W2:Y:S01]  /*0020*/  LDC.64 R12, c[0x0][0x210] ;  /* 0x00008400ff0c7b82 */ /* 0x000ea20000000a00 */
[----:B------:R-:W-:Y:S02]  /*0030*/  CS2R R8, SRZ ;  /* 0x0000000000087805 */ /* 0x000fe4000001ff00 */
[----:B------:R-:W-:Y:S01]  /*0040*/  CS2R R6, SRZ ;  /* 0x0000000000067805 */ /* 0x000fe2000001ff00 */
[----:B------:R-:W3:Y:S01]  /*0050*/  S2R R3, SR_CTAID.X ;  /* 0x0000000000037919 */ /* 0x000ee20000002500 */
[----:B------:R-:W-:-:S03]  /*0060*/  ULDC.64 UR4, c[0x0][0x208] ;  /* 0x0000820000047ab9 */ /* 0x000fc60000000a00 */
[----:B------:R-:W4:Y:S01]  /*0070*/  LDC.64 R16, c[0x0][0x218] ;  /* 0x00008600ff107b82 */ /* 0x000f220000000a00 */
[----:B-1----:R-:W-:-:S04]  /*0080*/  SHF.L.U32 R0, R0, 0x1, RZ ;  /* 0x0000000100007819 */ /* 0x002fc800000006ff */
[----:B------:R-:W-:Y:S02]  /*0090*/  LOP3.LUT R0, R0, 0xfe, RZ, 0xc0, !PT ;  /* 0x000000fe00007812 */ /* 0x000fe400078ec0ff */
[----:B---3--:R-:W-:Y:S02]  /*00a0*/  SHF.R.S32.HI R5, RZ, 0x17, R3 ;  /* 0x00000017ff057819 */ /* 0x008fe40000011403 */
[----:B------:R-:W-:Y:S02]  /*00b0*/  LEA R0, R3, R0, 0x8 ;  /* 0x0000000003007211 */ /* 0x000fe400078e40ff */
[----:B------:R-:W-:Y:S02]  /*00c0*/  SGXT R5, R5, 0x1 ;  /* 0x000000010505781a */ /* 0x000fe40000000200 */
[----:B------:R-:W-:Y:S02]  /*00d0*/  SHF.R.S32.HI R3, RZ, 0x1f, R0 ;  /* 0x0000001fff037819 */ /* 0x000fe40000011400 */
[----:B------:R-:W-:-:S02]  /*00e0*/  LEA.HI R5, R5, R0, RZ, 0x6 ;  /* 0x0000000005057211 */ /* 0x000fc400078f30ff */
[-C--:B------:R-:W-:Y:S02]  /*00f0*/  LEA.HI R10, R3, R0.reuse, RZ, 0x4 ;  /* 0x00000000030a7211 */ /* 0x080fe400078f20ff */
[----:B------:R-:W-:Y:S02]  /*0100*/  LOP3.LUT R5, R5, 0xffffffc0, RZ, 0xc0, !PT ;  /* 0xffffffc005057812 */ /* 0x000fe400078ec0ff */
[----:B------:R-:W-:Y:S02]  /*0110*/  LOP3.LUT R3, R10, 0xfffffff0, RZ, 0xc0, !PT ;  /* 0xfffffff00a037812 */ /* 0x000fe400078ec0ff */
[----:B------:R-:W-:Y:S02]  /*0120*/  ISETP.GE.AND P0, PT, R0, 0x100, PT ;  /* 0x000001000000780c */ /* 0x000fe40003f06270 */
[----:B------:R-:W-:-:S05]  /*0130*/  IADD3 R3, R5, R0, -R3 ;  /* 0x0000000005037210 */ /* 0x000fca0007ffe803 */
[C---:B------:R-:W-:Y:S01]  /*0140*/  VIADD R19, R3.reuse, 0x10 ;  /* 0x0000001003137836 */ /* 0x040fe20000000000 */
[----:B------:R-:W-:Y:S01]  /*0150*/  IADD3 R21, R3, 0x20, RZ ;  /* 0x0000002003157810 */ /* 0x000fe20007ffe0ff */
[----:B--2---:R-:W-:-:S04]  /*0160*/  IMAD.WIDE R14, R3, 0x4, R12 ;  /* 0x00000004030e7825 */ /* 0x004fc800078e020c */
[--C-:B------:R-:W-:Y:S01]  /*0170*/  IMAD.WIDE R18, R19, 0x4, R12.reuse ;  /* 0x0000000413127825 */ /* 0x100fe200078e020c */
[----:B------:R1:W2:Y:S04]  /*0180*/  @!P0 LDG.E.EL.64 R6, desc[UR4][R14.64] ;  /* 0x000000040e068981 */ /* 0x0002a8000c2e1b00 */
[----:B------:R3:W5:Y:S01]  /*0190*/  @!P0 LDG.E.EL.64 R8, desc[UR4][R18.64] ;  /* 0x0000000412088981 */ /* 0x000762000c2e1b00 */
[----:B------:R-:W-:Y:S01]  /*01a0*/  CS2R R4, SRZ ;  /* 0x0000000000047805 */ /* 0x000fe2000001ff00 */
[----:B------:R-:W-:-:S04]  /*01b0*/  IMAD.WIDE R20, R21, 0x4, R12 ;  /* 0x0000000415147825 */ /* 0x000fc800078e020c */
[----:B------:R-:W-:Y:S01]  /*01c0*/  VIADD R23, R3, 0x30 ;  /* 0x0000003003177836 */ /* 0x000fe20000000000 */
[----:B------:R3:W2:Y:S01]  /*01d0*/  @!P0 LDG.E.EL.64 R4, desc[UR4][R20.64] ;  /* 0x0000000414048981 */ /* 0x0006a2000c2e1b00 */
[----:B------:R-:W-:Y:S01]  /*01e0*/  CS2R R2, SRZ ;  /* 0x0000000000027805 */ /* 0x000fe2000001ff00 */
[----:B-1----:R-:W1:Y:S01]  /*01f0*/  LDC.64 R14, c[0x0][0x220] ;  /* 0x00008800ff0e7b82 */ /* 0x002e620000000a00 */
[----:B------:R-:W-:-:S05]  /*0200*/  IMAD.WIDE R22, R23, 0x4, R12 ;  /* 0x0000000417167825 */ /* 0x000fca00078e020c */
[----:B------:R5:W2:Y:S01]  /*0210*/  @!P0 LDG.E.EL.64 R2, desc[UR4][R22.64] ;  /* 0x0000000416028981 */ /* 0x000aa2000c2e1b00 */
[----:B------:R-:W-:-:S04]  /*0220*/  SHF.R.S32.HI R10, RZ, 0x4, R10 ;  /* 0x00000004ff0a7819 */ /* 0x000fc8000001140a */
[----:B------:R-:W-:-:S04]  /*0230*/  LEA.HI R11, R10, R10, RZ, 0x2 ;  /* 0x0000000a0a0b7211 */ /* 0x000fc800078f10ff */
[----:B------:R-:W-:Y:S01]  /*0240*/  LOP3.LUT R11, R11, 0xfffffffc, RZ, 0xc0, !PT ;  /* 0xfffffffc0b0b7812 */ /* 0x000fe200078ec0ff */
[----:B---3--:R-:W-:-:S03]  /*0250*/  IMAD.WIDE R18, R0, 0x4, R12 ;  /* 0x0000000400127825 */ /* 0x008fc600078e020c */
[----:B------:R-:W-:Y:S02]  /*0260*/  IADD3 R25, R10, -R11, RZ ;  /* 0x8000000b0a197210 */ /* 0x000fe40007ffe0ff */
[----:B------:R-:W-:Y:S02]  /*0270*/  CS2R R10, SRZ ;  /* 0x00000000000a7805 */ /* 0x000fe4000001ff00 */
[----:B------:R-:W-:Y:S01]  /*0280*/  CS2R R12, SRZ ;  /* 0x00000000000c7805 */ /* 0x000fe2000001ff00 */
[C---:B01----:R-:W-:Y:S01]  /*0290*/  IMAD.WIDE R20, R25.reuse, 0x4, R14 ;  /* 0x0000000419147825 */ /* 0x043fe200078e020e */
[----:B------:R-:W-:Y:S02]  /*02a0*/  CS2R R14, SRZ ;  /* 0x00000000000e7805 */ /* 0x000fe4000001ff00 */
[----:B------:R-:W3:Y:S01]  /*02b0*/  @!P0 LDG.E.64 R10, desc[UR4][R18.64] ;  /* 0x00000004120a8981 */ /* 0x000ee2000c1e1b00 */
[----:B----4-:R-:W-:-:S03]  /*02c0*/  IMAD.WIDE R16, R25, 0x4, R16 ;  /* 0x0000000419107825 */ /* 0x010fc600078e0210 */
[----:B------:R-:W4:Y:S04]  /*02d0*/  @!P0 LDG.E.EL R12, desc[UR4][R20.64] ;  /* 0x00000004140c8981 */ /* 0x000f28000c2e1900 */
[----:B------:R-:W4:Y:S04]  /*02e0*/  @!P0 LDG.E.EL R15, desc[UR4][R16.64] ;  /* 0x00000004100f8981 */ /* 0x000f28000c2e1900 */
[----:B------:R-:W4:Y:S04]  /*02f0*/  @!P0 LDG.E.EL R14, desc[UR4][R16.64] ;  /* 0x00000004100e8981 */ /* 0x000f28000c2e1900 */
[----:B------:R-:W4:Y:S01]  /*0300*/  @!P0 LDG.E.EL R13, desc[UR4][R20.64] ;  /* 0x00000004140d8981 */ /* 0x000f22000c2e1900 */
[----:B-----5:R-:W-:-:S04]  /*0310*/  FMUL R23, R8, R8 ;  /* 0x0000000808177220 */ /* 0x020fc80000400000 */
[----:B--2---:R-:W-:Y:S01]  /*0320*/  FFMA R23, R6, R6, R23 ;  /* 0x0000000606177223 */ /* 0x004fe20000000017 */
[----:B------:R-:W-:-:S03]  /*0330*/  FMUL R6, R9, R9 ;  /* 0x0000000909067220 */ /* 0x000fc60000400000 */
[----:B------:R-:W-:Y:S01]  /*0340*/  FFMA R23, R4, R4, R23 ;  /* 0x0000000404177223 */ /* 0x000fe20000000017 */
[----:B------:R-:W-:Y:S01]  /*0350*/  FFMA R6, R7, R7, R6 ;  /* 0x0000000707067223 */ /* 0x000fe20000000006 */
[----:B------:R-:W-:-:S03]  /*0360*/  HFMA2.MMA R4, -RZ, RZ, 1.625, 0 ;  /* 0x3e800000ff047435 */ /* 0x000fc600000001ff */
[----:B------:R-:W-:Y:S01]  /*0370*/  FFMA R6, R5, R5, R6 ;  /* 0x0000000505067223 */ /* 0x000fe20000000006 */
[----:B------:R-:W-:-:S03]  /*0380*/  FFMA R23, R2, R2, R23 ;  /* 0x0000000202177223 */ /* 0x000fc60000000017 */
[----:B------:R-:W-:Y:S02]  /*0390*/  FFMA R6, R3, R3, R6 ;  /* 0x0000000303067223 */ /* 0x000fe40000000006 */
[----:B------:R-:W0:Y:S01]  /*03a0*/  LDC.64 R2, c[0x0][0x228] ;  /* 0x00008a00ff027b82 */ /* 0x000e220000000a00 */
[-C--:B------:R-:W-:Y:S01]  /*03b0*/  FFMA R23, R23, R4.reuse, 9.9999997473787516356e-05 ;  /* 0x38d1b71717177423 */ /* 0x080fe20000000004 */
[----:B------:R-:W-:-:S05]  /*03c0*/  FFMA R6, R6, R4, 9.9999997473787516356e-05 ;  /* 0x38d1b71706067423 */ /* 0x000fca0000000004 */
[----:B------:R-:W3:Y:S08]  /*03d0*/  MUFU.RSQ R23, R23 ;  /* 0x0000001700177308 */ /* 0x000ef00000001400 */
[----:B------:R-:W1:Y:S01]  /*03e0*/  MUFU.RSQ R6, R6 ;  /* 0x0000000600067308 */ /* 0x000e620000001400 */
[----:B---3--:R-:W-:Y:S01]  /*03f0*/  FMUL R5, R23, R10 ;  /* 0x0000000a17057220 */ /* 0x008fe20000400000 */
[----:B0-----:R-:W-:-:S04]  /*0400*/  IMAD.WIDE R2, R0, 0x4, R2 ;  /* 0x0000000400027825 */ /* 0x001fc800078e0202 */
[----:B----4-:R-:W-:Y:S01]  /*0410*/  FFMA R12, R5, R15, R12 ;  /* 0x0000000f050c7223 */ /* 0x010fe2000000000c */
[----:B-1----:R-:W-:-:S04]  /*0420*/  FMUL R4, R6, R11 ;  /* 0x0000000b06047220 */ /* 0x002fc80000400000 */
[----:B------:R-:W-:Y:S01]  /*0430*/  FFMA R13, R4, R14, R13 ;  /* 0x0000000e040d7223 */ /* 0x000fe2000000000d */
[----:B------:R-:W-:Y:S06]  /*0440*/  @P0 EXIT ;  /* 0x000000000000094d */ /* 0x000fec0003800000 */
[----:B------:R-:W-:Y:S01]  /*0450*/  STG.E.64 desc[UR4][R2.64], R12 ;  /* 0x0000000c02007986 */ /* 0x000fe2000c101b04 */
[----:B------:R-:W-:Y:S05]  /*0460*/  EXIT ;  /* 0x000000000000794d */ /* 0x000fea0003800000 */
.L_x_0:
[----:B------:R-:W-:-:S00]  /*0470*/  BRA `(.L_x_0) ;  /* 0xfffffffc00fc7947 */ /* 0x000fc0000383ffff */
[----:B------:R-:W-:-:S00]  /*0480*/  NOP ;  /* 0x0000000000007918 */ /* 0x000fc00000000000 */
[----:B------:R-:W-:-:S00]  /*0490*/  NOP ;  /* 0x0000000000007918 */ /* 0x000fc00000000000 */
[----:B------:R-:W-:-:S00]  /*04a0*/  NOP ;  /* 0x0000000000007918 */ /* 0x000fc00000000000 */
[----:B------:R-:W-:-:S00]  /*04b0*/  NOP ;  /* 0x0000000000007918 */ /* 0x000fc00000000000 */
[----:B------:R-:W-:-:S00]  /*04c0*/  NOP ;  /* 0x0000000000007918 */ /* 0x000fc00000000000 */
[----:B------:R-:W-:-:S00]  /*04d0*/  NOP ;  /* 0x0000000000007918 */ /* 0x000fc00000000000 */
[----:B------:R-:W-:-:S00]  /*04e0*/  NOP ;  /* 0x0000000000007918 */ /* 0x000fc00000000000 */
[----:B------:R-:W-:-:S00]  /*04f0*/  NOP ;  /* 0x0000000000007918 */ /* 0x000fc00000000000 */
.L_x_1:


//--------------------- .nv.global.init           --------------------------
	.section	.nv.global.init,"aw",@progbits
.nv.global.init:
	.type		_$_str,@object
	.size		_$_str,(.L_0 - _$_str)
_$_str:
        /*0000*/ 	.byte	0x5f, 0x5f, 0x43, 0x55, 0x44, 0x41, 0x5f, 0x46, 0x54, 0x5a, 0x00
.L_0:


//--------------------- .nv.constant0.triton_poi_fused_add_mean_mul_pow_rsqrt_1 --------------------------
	.section	.nv.constant0.triton_poi_fused_add_mean_mul_pow_rsqrt_1,"a",@progbits
	.sectionflags	@""
	.align	4
.nv.constant0.triton_poi_fused_add_mean_mul_pow_rsqrt_1:
	.zero		564
